	.headerflags	@"EF_CUDA_TEXMODE_UNIFIED EF_CUDA_64BIT_ADDRESS EF_CUDA_ACCELERATORS EF_CUDA_SM90 EF_CUDA_VIRTUAL_SM(EF_CUDA_SM90)"
	.elftype	@"ET_EXEC"


//--------------------- .nv.info                  --------------------------
	.section	.nv.info,"",@"SHT_CUDA_INFO"
	.align	4


	//----- nvinfo : EIATTR_REGCOUNT
	.align		4
        /*0000*/ 	.byte	0x04, 0x2f
        /*0002*/ 	.short	(.L_1 - .L_0)
	.align		4
.L_0:
        /*0004*/ 	.word	index@(triton_poi_fused_cat_11)
        /*0008*/ 	.word	0x00000016


	//----- nvinfo : EIATTR_MIN_STACK_SIZE
	.align		4
.L_1:
        /*000c*/ 	.byte	0x04, 0x12
        /*000e*/ 	.short	(.L_3 - .L_2)
	.align		4
.L_2:
        /*0010*/ 	.word	index@(triton_poi_fused_cat_11)
        /*0014*/ 	.word	0x00000000


	//----- nvinfo : EIATTR_FRAME_SIZE
	.align		4
.L_3:
        /*0018*/ 	.byte	0x04, 0x11
        /*001a*/ 	.short	(.L_5 - .L_4)
	.align		4
.L_4:
        /*001c*/ 	.word	index@(triton_poi_fused_cat_11)
        /*0020*/ 	.word	0x00000000


	//----- nvinfo : EIATTR_MIN_STACK_SIZE
	.align		4
.L_5:
        /*0024*/ 	.byte	0x04, 0x12
        /*0026*/ 	.short	(.L_7 - .L_6)
	.align		4
.L_6:
        /*0028*/ 	.word	index@(triton_poi_fused_cat_11)
        /*002c*/ 	.word	0x00000000
.L_7:


//--------------------- .nv.info.triton_poi_fused_cat_11 --------------------------
	.section	.nv.info.triton_poi_fused_cat_11,"",@"SHT_CUDA_INFO"
	.sectionflags	@""
	.align	4


	//----- nvinfo : EIATTR_CUDA_API_VERSION
	.align		4
        /*0000*/ 	.byte	0x04, 0x37
        /*0002*/ 	.short	(.L_9 - .L_8)
.L_8:
        /*0004*/ 	.word	0x0000007c


	//----- nvinfo : EIATTR_KPARAM_INFO
	.align		4
.L_9:
        /*0008*/ 	.byte	0x04, 0x17
        /*000a*/ 	.short	(.L_11 - .L_10)
.L_10:
        /*000c*/ 	.word	0x00000000
        /*0010*/ 	.short	0x0005
        /*0012*/ 	.short	0x0028
        /*0014*/ 	.byte	0x00, 0xf0, 0x11, 0x00


	//----- nvinfo : EIATTR_KPARAM_INFO
	.align		4
.L_11:
        /*0018*/ 	.byte	0x04, 0x17
        /*001a*/ 	.short	(.L_13 - .L_12)
.L_12:
        /*001c*/ 	.word	0x00000000
        /*0020*/ 	.short	0x0004
        /*0022*/ 	.short	0x0020
        /*0024*/ 	.byte	0x00, 0xf4, 0x21, 0x00


	//----- nvinfo : EIATTR_KPARAM_INFO
	.align		4
.L_13:
        /*0028*/ 	.byte	0x04, 0x17
        /*002a*/ 	.short	(.L_15 - .L_14)
.L_14:
        /*002c*/ 	.word	0x00000000
        /*0030*/ 	.short	0x0003
        /*0032*/ 	.short	0x0018
        /*0034*/ 	.byte	0x00, 0xf4, 0x21, 0x00


	//----- nvinfo : EIATTR_KPARAM_INFO
	.align		4
.L_15:
        /*0038*/ 	.byte	0x04, 0x17
        /*003a*/ 	.short	(.L_17 - .L_16)
.L_16:
        /*003c*/ 	.word	0x00000000
        /*0040*/ 	.short	0x0002
        /*0042*/ 	.short	0x0010
        /*0044*/ 	.byte	0x00, 0xf4, 0x21, 0x00


	//----- nvinfo : EIATTR_KPARAM_INFO
	.align		4
.L_17:
        /*0048*/ 	.byte	0x04, 0x17
        /*004a*/ 	.short	(.L_19 - .L_18)
.L_18:
        /*004c*/ 	.word	0x00000000
        /*0050*/ 	.short	0x0001
        /*0052*/ 	.short	0x0008
        /*0054*/ 	.byte	0x00, 0xf4, 0x21, 0x00


	//----- nvinfo : EIATTR_KPARAM_INFO
	.align		4
.L_19:
        /*0058*/ 	.byte	0x04, 0x17
        /*005a*/ 	.short	(.L_21 - .L_20)
.L_20:
        /*005c*/ 	.word	0x00000000
        /*0060*/ 	.short	0x0000
        /*0062*/ 	.short	0x0000
        /*0064*/ 	.byte	0x00, 0xf4, 0x21, 0x00


	//----- nvinfo : EIATTR_SPARSE_MMA_MASK
	.align		4
.L_21:
        /*0068*/ 	.byte	0x03, 0x50
        /*006a*/ 	.short	0x0000


	//----- nvinfo : EIATTR_MAXREG_COUNT
	.align		4
        /*006c*/ 	.byte	0x03, 0x1b
        /*006e*/ 	.short	0x00ff


	//----- nvinfo : EIATTR_EXIT_INSTR_OFFSETS
	.align		4
        /*0070*/ 	.byte	0x04, 0x1c
        /*0072*/ 	.short	(.L_23 - .L_22)


	//   ....[0]....
.L_22:
        /*0074*/ 	.word	0x000004a0


	//   ....[1]....
        /*0078*/ 	.word	0x000004c0


	//----- nvinfo : EIATTR_REQNTID
	.align		4
.L_23:
        /*007c*/ 	.byte	0x04, 0x10
        /*007e*/ 	.short	(.L_25 - .L_24)
.L_24:
        /*0080*/ 	.word	0x00000100
        /*0084*/ 	.word	0x00000001
        /*0088*/ 	.word	0x00000001


	//----- nvinfo : EIATTR_CBANK_PARAM_SIZE
	.align		4
.L_25:
        /*008c*/ 	.byte	0x03, 0x19
        /*008e*/ 	.short	0x002c


	//----- nvinfo : EIATTR_PARAM_CBANK
	.align		4
        /*0090*/ 	.byte	0x04, 0x0a
        /*0092*/ 	.short	(.L_27 - .L_26)
	.align		4
.L_26:
        /*0094*/ 	.word	index@(.nv.constant0.triton_poi_fused_cat_11)
        /*0098*/ 	.short	0x0210
        /*009a*/ 	.short	0x002c


	//----- nvinfo : EIATTR_SW_WAR
	.align		4
.L_27:
        /*009c*/ 	.byte	0x04, 0x36
        /*009e*/ 	.short	(.L_29 - .L_28)
.L_28:
        /*00a0*/ 	.word	0x00000008
.L_29:


//--------------------- .nv.callgraph             --------------------------
	.section	.nv.callgraph,"",@"SHT_CUDA_CALLGRAPH"
	.align	4
	.sectionentsize	8
	.align		4
        /*0000*/ 	.word	0x00000000
	.align		4
        /*0004*/ 	.word	0xffffffff
	.align		4
        /*0008*/ 	.word	0x00000000
	.align		4
        /*000c*/ 	.word	0xfffffffe
	.align		4
        /*0010*/ 	.word	0x00000000
	.align		4
        /*0014*/ 	.word	0xfffffffd
	.align		4
        /*0018*/ 	.word	0x00000000
	.align		4
        /*001c*/ 	.word	0xfffffffc


//--------------------- .text.triton_poi_fused_cat_11 --------------------------
	.section	.text.triton_poi_fused_cat_11,"ax",@progbits
	.align	128
        .global         triton_poi_fused_cat_11
        .type           triton_poi_fused_cat_11,@function
        .size           triton_poi_fused_cat_11,(.L_x_1 - triton_poi_fused_cat_11)
        .other          triton_poi_fused_cat_11,@"STO_CUDA_ENTRY STV_DEFAULT"
triton_poi_fused_cat_11:
.text.triton_poi_fused_cat_11:
[----:B------:R-:W0:Y:S02]  /*0000*/  LDC R1, c[0x0][0x28] ;  /* 0x00000a00ff017b82 */ /* 0x000e240000000800 */
[----:B------:R-:W1:Y:S01]  /*0010*/  S2R R0, SR_TID.X ;  /* 0x0000000000007919 */ /* 0x000e620000002100 */
[----:B------:R-:W2:Y:S01]  /*0020*/  LDC.64 R10, c[0x0][0x210] ;  /* 0x00008400ff0a7b82 */ /* 0x000ea20000000a00 */
[----:B------:R-:W-:Y:S01]  /*0030*/  ULDC.64 UR4, c[0x0][0x220] ;  /* 0x0000880000047ab9 */ /* 0x000fe20000000a00 */
[----:B------:R-:W3:Y:S06]  /*0040*/  S2R R3, SR_CTAID.X ;  /* 0x0000000000037919 */ /* 0x000eec0000002500 */
[----:B------:R-:W4:Y:S01]  /*0050*/  LDC.64 R6, c[0x0][0x228] ;  /* 0x00008a00ff067b82 */ /* 0x000f220000000a00 */
[----:B-1----:R-:W-:-:S05]  /*0060*/  IMAD.SHL.U32 R0, R0, 0x2, RZ ;  /* 0x0000000200007824 */ /* 0x002fca00078e00ff */
[----:B------:R-:W-:-:S05]  /*0070*/  LOP3.LUT R0, R0, 0x1fe, RZ, 0xc0, !PT ;  /* 0x000001fe00007812 */ /* 0x000fca00078ec0ff */
[----:B---3--:R-:W-:-:S05]  /*0080*/  IMAD R0, R3, 0x200, R0 ;  /* 0x0000020003007824 */ /* 0x008fca00078e0200 */
[----:B------:R-:W-:Y:S02]  /*0090*/  SHF.R.S32.HI R3, RZ, 0x1f, R0 ;  /* 0x0000001fff037819 */ /* 0x000fe40000011400 */
[----:B------:R-:W-:Y:S02]  /*00a0*/  ISETP.GE.AND P0, PT, R0, 0x1f0200, PT ;  /* 0x001f02000000780c */ /* 0x000fe40003f06270 */
[----:B------:R-:W-:-:S04]  /*00b0*/  LEA.HI R3, R3, R0, RZ, 0x7 ;  /* 0x0000000003037211 */ /* 0x000fc800078f38ff */
[----:B------:R-:W-:Y:S02]  /*00c0*/  LOP3.LUT R5, R3, 0xffffff80, RZ, 0xc0, !PT ;  /* 0xffffff8003057812 */ /* 0x000fe400078ec0ff */
[----:B------:R-:W-:Y:S02]  /*00d0*/  SHF.R.S32.HI R4, RZ, 0x7, R3 ;  /* 0x00000007ff047819 */ /* 0x000fe40000011403 */
[----:B------:R-:W1:Y:S01]  /*00e0*/  LDC.64 R2, c[0x0][0x218] ;  /* 0x00008600ff027b82 */ /* 0x000e620000000a00 */
[----:B------:R-:W-:Y:S02]  /*00f0*/  IMAD.IADD R15, R0, 0x1, -R5 ;  /* 0x00000001000f7824 */ /* 0x000fe400078e0a05 */
[----:B------:R-:W-:-:S03]  /*0100*/  IMAD.SHL.U32 R8, R4, 0x40, RZ ;  /* 0x0000004004087824 */ /* 0x000fc600078e00ff */
[C---:B------:R-:W-:Y:S01]  /*0110*/  ISETP.GE.AND P1, PT, R15.reuse, 0x40, PT ;  /* 0x000000400f00780c */ /* 0x040fe20003f26270 */
[--C-:B------:R-:W-:Y:S01]  /*0120*/  IMAD.IADD R5, R15, 0x1, R8.reuse ;  /* 0x000000010f057824 */ /* 0x100fe200078e0208 */
[----:B------:R-:W-:Y:S02]  /*0130*/  SHF.R.S32.HI R12, RZ, 0x1f, R8 ;  /* 0x0000001fff0c7819 */ /* 0x000fe40000011408 */
[----:B------:R-:W-:Y:S01]  /*0140*/  ISETP.LT.AND P2, PT, R0, 0x1f0200, !P1 ;  /* 0x001f02000000780c */ /* 0x000fe20004f41270 */
[----:B--2---:R-:W-:Y:S01]  /*0150*/  IMAD.WIDE R10, R5, 0x4, R10 ;  /* 0x00000004050a7825 */ /* 0x004fe200078e020a */
[----:B------:R-:W-:Y:S02]  /*0160*/  IADD3 R14, P3, R15, R8, RZ ;  /* 0x000000080f0e7210 */ /* 0x000fe40007f7e0ff */
[----:B------:R-:W-:Y:S02]  /*0170*/  CS2R R4, SRZ ;  /* 0x0000000000047805 */ /* 0x000fe4000001ff00 */
[----:B------:R-:W-:-:S02]  /*0180*/  CS2R R8, SRZ ;  /* 0x0000000000087805 */ /* 0x000fc4000001ff00 */
[C---:B------:R-:W-:Y:S02]  /*0190*/  LEA.HI.X.SX32 R17, R15.reuse, R12, 0x1, P3 ;  /* 0x0000000c0f117211 */ /* 0x040fe400018f0eff */
[C---:B------:R-:W-:Y:S02]  /*01a0*/  LEA R16, P4, R14.reuse, UR4, 0x2 ;  /* 0x000000040e107c11 */ /* 0x040fe4000f8810ff */
[C---:B------:R-:W-:Y:S02]  /*01b0*/  ISETP.GT.AND P3, PT, R15.reuse, 0x3f, !P0 ;  /* 0x0000003f0f00780c */ /* 0x040fe40004764270 */
[----:B------:R-:W-:Y:S01]  /*01c0*/  LEA.HI.X R17, R14, UR5, R17, 0x2, P4 ;  /* 0x000000050e117c11 */ /* 0x000fe2000a0f1411 */
[----:B------:R-:W-:Y:S01]  /*01d0*/  ULDC.64 UR4, c[0x0][0x208] ;  /* 0x0000820000047ab9 */ /* 0x000fe20000000a00 */
[C---:B-1----:R-:W-:Y:S01]  /*01e0*/  IMAD.WIDE R12, R15.reuse, 0x4, R2 ;  /* 0x000000040f0c7825 */ /* 0x042fe200078e0202 */
[----:B------:R-:W2:Y:S03]  /*01f0*/  @P2 LDG.E.EL.64 R8, desc[UR4][R10.64] ;  /* 0x000000040a082981 */ /* 0x000ea6000c2e1b00 */
[----:B----4-:R-:W-:Y:S01]  /*0200*/  IMAD.WIDE R14, R15, 0x4, R6 ;  /* 0x000000040f0e7825 */ /* 0x010fe200078e0206 */
[----:B------:R-:W3:Y:S01]  /*0210*/  @P2 LDG.E.EL.64 R4, desc[UR4][R12.64] ;  /* 0x000000040c042981 */ /* 0x000ee2000c2e1b00 */
[----:B------:R-:W-:-:S02]  /*0220*/  CS2R R6, SRZ ;  /* 0x0000000000067805 */ /* 0x000fc4000001ff00 */
[----:B------:R-:W-:-:S04]  /*0230*/  CS2R R2, SRZ ;  /* 0x0000000000027805 */ /* 0x000fc8000001ff00 */
[----:B------:R-:W4:Y:S04]  /*0240*/  @P3 LDG.E.EL.64 R6, desc[UR4][R16.64+-0x100] ;  /* 0xffff000410063981 */ /* 0x000f28000c2e1b00 */
[----:B------:R-:W5:Y:S01]  /*0250*/  @P3 LDG.E.EL.64 R2, desc[UR4][R14.64+-0x100] ;  /* 0xffff00040e023981 */ /* 0x000f62000c2e1b00 */
[----:B---3--:R-:W-:Y:S02]  /*0260*/  SEL R19, R5, RZ, P2 ;  /* 0x000000ff05137207 */ /* 0x008fe40001000000 */
[----:B------:R-:W-:Y:S02]  /*0270*/  SEL R4, R4, RZ, P2 ;  /* 0x000000ff04047207 */ /* 0x000fe40001000000 */
[----:B--2---:R-:W-:Y:S02]  /*0280*/  SEL R5, R8, RZ, P2 ;  /* 0x000000ff08057207 */ /* 0x004fe40001000000 */
[----:B------:R-:W-:-:S03]  /*0290*/  SEL R8, R9, RZ, P2 ;  /* 0x000000ff09087207 */ /* 0x000fc60001000000 */
[----:B------:R-:W-:Y:S01]  /*02a0*/  FADD R5, R5, R4 ;  /* 0x0000000405057221 */ /* 0x000fe20000000000 */
[----:B----4-:R-:W-:Y:S01]  /*02b0*/  SEL R9, R6, RZ, P3 ;  /* 0x000000ff06097207 */ /* 0x010fe20001800000 */
[----:B------:R-:W-:Y:S01]  /*02c0*/  FADD R8, R8, R19 ;  /* 0x0000001308087221 */ /* 0x000fe20000000000 */
[----:B-----5:R-:W-:Y:S02]  /*02d0*/  SEL R2, R2, RZ, P3 ;  /* 0x000000ff02027207 */ /* 0x020fe40001800000 */
[----:B------:R-:W-:Y:S02]  /*02e0*/  SEL R6, R7, RZ, P3 ;  /* 0x000000ff07067207 */ /* 0x000fe40001800000 */
[----:B------:R-:W-:Y:S02]  /*02f0*/  FSETP.GTU.AND P2, PT, R5, RZ, PT ;  /* 0x000000ff0500720b */ /* 0x000fe40003f4c000 */
[----:B------:R-:W-:Y:S01]  /*0300*/  SEL R3, R3, RZ, P3 ;  /* 0x000000ff03037207 */ /* 0x000fe20001800000 */
[----:B------:R-:W-:Y:S01]  /*0310*/  FADD R4, R9, R2 ;  /* 0x0000000209047221 */ /* 0x000fe20000000000 */
[----:B------:R-:W-:-:S02]  /*0320*/  FSEL R7, R5, RZ, P2 ;  /* 0x000000ff05077208 */ /* 0x000fc40001000000 */
[----:B------:R-:W-:Y:S01]  /*0330*/  FSETP.GTU.AND P2, PT, R8, RZ, PT ;  /* 0x000000ff0800720b */ /* 0x000fe20003f4c000 */
[----:B------:R-:W-:Y:S01]  /*0340*/  FADD R5, R6, R3 ;  /* 0x0000000306057221 */ /* 0x000fe20000000000 */
[----:B------:R-:W-:Y:S01]  /*0350*/  FSETP.GEU.AND P5, PT, R7, 6, PT ;  /* 0x40c000000700780b */ /* 0x000fe20003fae000 */
[----:B------:R-:W1:Y:S01]  /*0360*/  LDC.64 R2, c[0x0][0x230] ;  /* 0x00008c00ff027b82 */ /* 0x000e620000000a00 */
[----:B------:R-:W-:Y:S02]  /*0370*/  FSEL R8, R8, RZ, P2 ;  /* 0x000000ff08087208 */ /* 0x000fe40001000000 */
[----:B------:R-:W-:Y:S02]  /*0380*/  FSETP.GTU.AND P3, PT, R4, RZ, PT ;  /* 0x000000ff0400720b */ /* 0x000fe40003f6c000 */
[----:B------:R-:W-:Y:S02]  /*0390*/  FSETP.GTU.AND P2, PT, R5, RZ, PT ;  /* 0x000000ff0500720b */ /* 0x000fe40003f4c000 */
[----:B------:R-:W-:-:S02]  /*03a0*/  FSETP.GEU.AND P4, PT, R8, 6, PT ;  /* 0x40c000000800780b */ /* 0x000fc40003f8e000 */
[----:B------:R-:W-:Y:S02]  /*03b0*/  FSEL R4, R4, RZ, P3 ;  /* 0x000000ff04047208 */ /* 0x000fe40001800000 */
[----:B------:R-:W-:Y:S02]  /*03c0*/  FSEL R5, R5, RZ, P2 ;  /* 0x000000ff05057208 */ /* 0x000fe40001000000 */
[----:B------:R-:W-:Y:S02]  /*03d0*/  FSETP.NAN.AND P6, PT, R7, R7, PT ;  /* 0x000000070700720b */ /* 0x000fe40003fc8000 */
[----:B------:R-:W-:Y:S02]  /*03e0*/  FSETP.GEU.AND P2, PT, R4, 6, PT ;  /* 0x40c000000400780b */ /* 0x000fe40003f4e000 */
[----:B------:R-:W-:Y:S02]  /*03f0*/  FSETP.GEU.AND P3, PT, R5, 6, PT ;  /* 0x40c000000500780b */ /* 0x000fe40003f6e000 */
[----:B------:R-:W-:-:S02]  /*0400*/  @P5 FSEL R7, R7, 6, P6 ;  /* 0x40c0000007075808 */ /* 0x000fc40003000000 */
[----:B------:R-:W-:-:S04]  /*0410*/  FSETP.NAN.AND P5, PT, R8, R8, PT ;  /* 0x000000080800720b */ /* 0x000fc80003fa8000 */
[----:B------:R-:W-:Y:S02]  /*0420*/  @P4 FSEL R8, R8, 6, P5 ;  /* 0x40c0000008084808 */ /* 0x000fe40002800000 */
[C---:B------:R-:W-:Y:S02]  /*0430*/  FSETP.NAN.AND P4, PT, R4.reuse, R4, PT ;  /* 0x000000040400720b */ /* 0x040fe40003f88000 */
[C---:B------:R-:W-:Y:S02]  /*0440*/  FSETP.NAN.AND P5, PT, R5.reuse, R5, PT ;  /* 0x000000050500720b */ /* 0x040fe40003fa8000 */
[----:B------:R-:W-:Y:S02]  /*0450*/  @P2 FSEL R4, R4, 6, P4 ;  /* 0x40c0000004042808 */ /* 0x000fe40002000000 */
[----:B------:R-:W-:Y:S01]  /*0460*/  @P3 FSEL R5, R5, 6, P5 ;  /* 0x40c0000005053808 */ /* 0x000fe20002800000 */
[----:B-1----:R-:W-:Y:S01]  /*0470*/  IMAD.WIDE R2, R0, 0x4, R2 ;  /* 0x0000000400027825 */ /* 0x002fe200078e0202 */
[----:B------:R-:W-:-:S02]  /*0480*/  FSEL R4, R7, R4, !P1 ;  /* 0x0000000407047208 */ /* 0x000fc40004800000 */
[----:B------:R-:W-:Y:S01]  /*0490*/  FSEL R5, R8, R5, !P1 ;  /* 0x0000000508057208 */ /* 0x000fe20004800000 */
[----:B------:R-:W-:Y:S06]  /*04a0*/  @P0 EXIT ;  /* 0x000000000000094d */ /* 0x000fec0003800000 */
[----:B------:R-:W-:Y:S01]  /*04b0*/  STG.E.64 desc[UR4][R2.64], R4 ;  /* 0x0000000402007986 */ /* 0x000fe2000c101b04 */
[----:B------:R-:W-:Y:S05]  /*04c0*/  EXIT ;  /* 0x000000000000794d */ /* 0x000fea0003800000 */
.L_x_0:
[----:B------:R-:W-:-:S00]  /*04d0*/  BRA `(.L_x_0) ;  /* 0xfffffffc00fc7947 */ /* 0x000fc0000383ffff */
[----:B------:R-:W-:-:S00]  /*04e0*/  NOP ;  /* 0x0000000000007918 */ /* 0x000fc00000000000 */
        /* <DEDUP_REMOVED lines=9> */
.L_x_1:


//--------------------- .nv.constant0.triton_poi_fused_cat_11 --------------------------
	.section	.nv.constant0.triton_poi_fused_cat_11,"a",@progbits
	.sectionflags	@""
	.align	4
.nv.constant0.triton_poi_fused_cat_11:
	.zero		572
